	.headerflags	@"EF_CUDA_TEXMODE_UNIFIED EF_CUDA_64BIT_ADDRESS EF_CUDA_ACCELERATORS EF_CUDA_SM90 EF_CUDA_VIRTUAL_SM(EF_CUDA_SM90)"
	.elftype	@"ET_EXEC"


//--------------------- .nv.info                  --------------------------
	.section	.nv.info,"",@"SHT_CUDA_INFO"
	.align	4


	//----- nvinfo : EIATTR_REGCOUNT
	.align		4
        /*0000*/ 	.byte	0x04, 0x2f
        /*0002*/ 	.short	(.L_1 - .L_0)
	.align		4
.L_0:
        /*0004*/ 	.word	index@(triton_poi_fused_convolution_relu_threshold_backward_2)
        /*0008*/ 	.word	0x00000036


	//----- nvinfo : EIATTR_MIN_STACK_SIZE
	.align		4
.L_1:
        /*000c*/ 	.byte	0x04, 0x12
        /*000e*/ 	.short	(.L_3 - .L_2)
	.align		4
.L_2:
        /*0010*/ 	.word	index@(triton_poi_fused_convolution_relu_threshold_backward_2)
        /*0014*/ 	.word	0x00000000


	//----- nvinfo : EIATTR_FRAME_SIZE
	.align		4
.L_3:
        /*0018*/ 	.byte	0x04, 0x11
        /*001a*/ 	.short	(.L_5 - .L_4)
	.align		4
.L_4:
        /*001c*/ 	.word	index@(triton_poi_fused_convolution_relu_threshold_backward_2)
        /*0020*/ 	.word	0x00000000


	//----- nvinfo : EIATTR_MIN_STACK_SIZE
	.align		4
.L_5:
        /*0024*/ 	.byte	0x04, 0x12
        /*0026*/ 	.short	(.L_7 - .L_6)
	.align		4
.L_6:
        /*0028*/ 	.word	index@(triton_poi_fused_convolution_relu_threshold_backward_2)
        /*002c*/ 	.word	0x00000000
.L_7:


//--------------------- .nv.info.triton_poi_fused_convolution_relu_threshold_backward_2 --------------------------
	.section	.nv.info.triton_poi_fused_convolution_relu_threshold_backward_2,"",@"SHT_CUDA_INFO"
	.sectionflags	@""
	.align	4


	//----- nvinfo : EIATTR_CUDA_API_VERSION
	.align		4
        /*0000*/ 	.byte	0x04, 0x37
        /*0002*/ 	.short	(.L_9 - .L_8)
.L_8:
        /*0004*/ 	.word	0x0000007c


	//----- nvinfo : EIATTR_KPARAM_INFO
	.align		4
.L_9:
        /*0008*/ 	.byte	0x04, 0x17
        /*000a*/ 	.short	(.L_11 - .L_10)
.L_10:
        /*000c*/ 	.word	0x00000000
        /*0010*/ 	.short	0x0006
        /*0012*/ 	.short	0x002c
        /*0014*/ 	.byte	0x00, 0xf0, 0x11, 0x00


	//----- nvinfo : EIATTR_KPARAM_INFO
	.align		4
.L_11:
        /*0018*/ 	.byte	0x04, 0x17
        /*001a*/ 	.short	(.L_13 - .L_12)
.L_12:
        /*001c*/ 	.word	0x00000000
        /*0020*/ 	.short	0x0005
        /*0022*/ 	.short	0x0028
        /*0024*/ 	.byte	0x00, 0xf0, 0x11, 0x00


	//----- nvinfo : EIATTR_KPARAM_INFO
	.align		4
.L_13:
        /*0028*/ 	.byte	0x04, 0x17
        /*002a*/ 	.short	(.L_15 - .L_14)
.L_14:
        /*002c*/ 	.word	0x00000000
        /*0030*/ 	.short	0x0004
        /*0032*/ 	.short	0x0020
        /*0034*/ 	.byte	0x00, 0xf4, 0x21, 0x00


	//----- nvinfo : EIATTR_KPARAM_INFO
	.align		4
.L_15:
        /*0038*/ 	.byte	0x04, 0x17
        /*003a*/ 	.short	(.L_17 - .L_16)
.L_16:
        /*003c*/ 	.word	0x00000000
        /*0040*/ 	.short	0x0003
        /*0042*/ 	.short	0x0018
        /*0044*/ 	.byte	0x00, 0xf4, 0x21, 0x00


	//----- nvinfo : EIATTR_KPARAM_INFO
	.align		4
.L_17:
        /*0048*/ 	.byte	0x04, 0x17
        /*004a*/ 	.short	(.L_19 - .L_18)
.L_18:
        /*004c*/ 	.word	0x00000000
        /*0050*/ 	.short	0x0002
        /*0052*/ 	.short	0x0010
        /*0054*/ 	.byte	0x00, 0xf4, 0x21, 0x00


	//----- nvinfo : EIATTR_KPARAM_INFO
	.align		4
.L_19:
        /*0058*/ 	.byte	0x04, 0x17
        /*005a*/ 	.short	(.L_21 - .L_20)
.L_20:
        /*005c*/ 	.word	0x00000000
        /*0060*/ 	.short	0x0001
        /*0062*/ 	.short	0x0008
        /*0064*/ 	.byte	0x00, 0xf4, 0x21, 0x00


	//----- nvinfo : EIATTR_KPARAM_INFO
	.align		4
.L_21:
        /*0068*/ 	.byte	0x04, 0x17
        /*006a*/ 	.short	(.L_23 - .L_22)
.L_22:
        /*006c*/ 	.word	0x00000000
        /*0070*/ 	.short	0x0000
        /*0072*/ 	.short	0x0000
        /*0074*/ 	.byte	0x00, 0xf4, 0x21, 0x00


	//----- nvinfo : EIATTR_SPARSE_MMA_MASK
	.align		4
.L_23:
        /*0078*/ 	.byte	0x03, 0x50
        /*007a*/ 	.short	0x0000


	//----- nvinfo : EIATTR_MAXREG_COUNT
	.align		4
        /*007c*/ 	.byte	0x03, 0x1b
        /*007e*/ 	.short	0x00ff


	//----- nvinfo : EIATTR_EXIT_INSTR_OFFSETS
	.align		4
        /*0080*/ 	.byte	0x04, 0x1c
        /*0082*/ 	.short	(.L_25 - .L_24)


	//   ....[0]....
.L_24:
        /*0084*/ 	.word	0x000011a0


	//   ....[1]....
        /*0088*/ 	.word	0x000011c0


	//----- nvinfo : EIATTR_REQNTID
	.align		4
.L_25:
        /*008c*/ 	.byte	0x04, 0x10
        /*008e*/ 	.short	(.L_27 - .L_26)
.L_26:
        /*0090*/ 	.word	0x00000100
        /*0094*/ 	.word	0x00000001
        /*0098*/ 	.word	0x00000001


	//----- nvinfo : EIATTR_CBANK_PARAM_SIZE
	.align		4
.L_27:
        /*009c*/ 	.byte	0x03, 0x19
        /*009e*/ 	.short	0x0030


	//----- nvinfo : EIATTR_PARAM_CBANK
	.align		4
        /*00a0*/ 	.byte	0x04, 0x0a
        /*00a2*/ 	.short	(.L_29 - .L_28)
	.align		4
.L_28:
        /*00a4*/ 	.word	index@(.nv.constant0.triton_poi_fused_convolution_relu_threshold_backward_2)
        /*00a8*/ 	.short	0x0210
        /*00aa*/ 	.short	0x0030


	//----- nvinfo : EIATTR_SW_WAR
	.align		4
.L_29:
        /*00ac*/ 	.byte	0x04, 0x36
        /*00ae*/ 	.short	(.L_31 - .L_30)
.L_30:
        /*00b0*/ 	.word	0x00000008
.L_31:


//--------------------- .nv.callgraph             --------------------------
	.section	.nv.callgraph,"",@"SHT_CUDA_CALLGRAPH"
	.align	4
	.sectionentsize	8
	.align		4
        /*0000*/ 	.word	0x00000000
	.align		4
        /*0004*/ 	.word	0xffffffff
	.align		4
        /*0008*/ 	.word	0x00000000
	.align		4
        /*000c*/ 	.word	0xfffffffe
	.align		4
        /*0010*/ 	.word	0x00000000
	.align		4
        /*0014*/ 	.word	0xfffffffd
	.align		4
        /*0018*/ 	.word	0x00000000
	.align		4
        /*001c*/ 	.word	0xfffffffc


//--------------------- .text.triton_poi_fused_convolution_relu_threshold_backward_2 --------------------------
	.section	.text.triton_poi_fused_convolution_relu_threshold_backward_2,"ax",@progbits
	.sectionflags	@"SHF_BARRIERS=1"
	.align	128
        .global         triton_poi_fused_convolution_relu_threshold_backward_2
        .type           triton_poi_fused_convolution_relu_threshold_backward_2,@function
        .size           triton_poi_fused_convolution_relu_threshold_backward_2,(.L_x_1 - triton_poi_fused_convolution_relu_threshold_backward_2)
        .other          triton_poi_fused_convolution_relu_threshold_backward_2,@"STO_CUDA_ENTRY STV_DEFAULT"
triton_poi_fused_convolution_relu_threshold_backward_2:
.text.triton_poi_fused_convolution_relu_threshold_backward_2:
[----:B------:R-:W0:Y:S01]  /*0000*/  LDC R1, c[0x0][0x28] ;  /* 0x00000a00ff017b82 */ /* 0x000e220000000800 */
[----:B------:R-:W1:Y:S07]  /*0010*/  S2R R5, SR_CTAID.Y ;  /* 0x0000000000057919 */ /* 0x000e6e0000002600 */
[----:B------:R-:W2:Y:S01]  /*0020*/  LDC.64 R6, c[0x0][0x210] ;  /* 0x00008400ff067b82 */ /* 0x000ea20000000a00 */
[----:B------:R-:W-:Y:S02]  /*0030*/  CS2R R24, SRZ ;  /* 0x0000000000187805 */ /* 0x000fe4000001ff00 */
[----:B------:R-:W-:Y:S01]  /*0040*/  CS2R R26, SRZ ;  /* 0x00000000001a7805 */ /* 0x000fe2000001ff00 */
[----:B------:R-:W3:Y:S01]  /*0050*/  S2R R28, SR_TID.X ;  /* 0x00000000001c7919 */ /* 0x000ee20000002100 */
[----:B------:R-:W-:-:S02]  /*0060*/  CS2R R8, SRZ ;  /* 0x0000000000087805 */ /* 0x000fc4000001ff00 */
[----:B------:R-:W-:Y:S01]  /*0070*/  CS2R R10, SRZ ;  /* 0x00000000000a7805 */ /* 0x000fe2000001ff00 */
[----:B------:R-:W-:Y:S01]  /*0080*/  ULDC.64 UR6, c[0x0][0x208] ;  /* 0x0000820000067ab9 */ /* 0x000fe20000000a00 */
[----:B------:R-:W4:Y:S01]  /*0090*/  S2R R44, SR_CTAID.X ;  /* 0x00000000002c7919 */ /* 0x000f220000002500 */
[----:B------:R-:W-:Y:S02]  /*00a0*/  CS2R R20, SRZ ;  /* 0x0000000000147805 */ /* 0x000fe4000001ff00 */
[----:B------:R-:W-:Y:S02]  /*00b0*/  CS2R R22, SRZ ;  /* 0x0000000000167805 */ /* 0x000fe4000001ff00 */
[----:B------:R-:W-:Y:S02]  /*00c0*/  CS2R R16, SRZ ;  /* 0x0000000000107805 */ /* 0x000fe4000001ff00 */
[----:B------:R-:W-:Y:S02]  /*00d0*/  CS2R R18, SRZ ;  /* 0x0000000000127805 */ /* 0x000fe4000001ff00 */
[----:B------:R-:W-:Y:S01]  /*00e0*/  CS2R R12, SRZ ;  /* 0x00000000000c7805 */ /* 0x000fe2000001ff00 */
[----:B------:R-:W5:Y:S01]  /*00f0*/  S2UR UR5, SR_CgaCtaId ;  /* 0x00000000000579c3 */ /* 0x000f620000008800 */
[----:B------:R-:W-:-:S07]  /*0100*/  UMOV UR4, 0x400 ;  /* 0x0000040000047882 */ /* 0x000fce0000000000 */
[----:B------:R-:W5:Y:S01]  /*0110*/  LDC.64 R48, c[0x0][0x220] ;  /* 0x00008800ff307b82 */ /* 0x000f620000000a00 */
[----:B-1----:R-:W-:Y:S02]  /*0120*/  IMAD.SHL.U32 R5, R5, 0x10, RZ ;  /* 0x0000001005057824 */ /* 0x002fe400078e00ff */
[----:B---3--:R-:W-:Y:S01]  /*0130*/  IMAD.SHL.U32 R30, R28, 0x4, RZ ;  /* 0x000000041c1e7824 */ /* 0x008fe200078e00ff */
[----:B------:R-:W-:-:S04]  /*0140*/  SHF.R.U32.HI R29, RZ, 0x2, R28 ;  /* 0x00000002ff1d7819 */ /* 0x000fc8000001161c */
[----:B------:R-:W-:Y:S02]  /*0150*/  LOP3.LUT R0, R5, 0xc, R30, 0xf8, !PT ;  /* 0x0000000c05007812 */ /* 0x000fe400078ef81e */
[----:B------:R-:W-:Y:S02]  /*0160*/  SGXT.U32 R29, R29, 0x6 ;  /* 0x000000061d1d781a */ /* 0x000fe40000000000 */
[----:B------:R-:W-:Y:S02]  /*0170*/  ISETP.GE.AND P0, PT, R0, 0x10, PT ;  /* 0x000000100000780c */ /* 0x000fe40003f06270 */
[----:B----4-:R-:W-:-:S05]  /*0180*/  PRMT R3, R29, 0x6540, R44 ;  /* 0x000065401d037816 */ /* 0x010fca000000002c */
[----:B------:R-:W-:-:S04]  /*0190*/  IMAD R3, R0, 0x400, R3 ;  /* 0x0000040000037824 */ /* 0x000fc800078e0203 */
[----:B------:R-:W-:Y:S02]  /*01a0*/  IMAD.SHL.U32 R4, R3, 0x4, RZ ;  /* 0x0000000403047824 */ /* 0x000fe400078e00ff */
[----:B------:R-:W1:Y:S02]  /*01b0*/  @!P0 LDC.64 R36, c[0x0][0x218] ;  /* 0x00008600ff248b82 */ /* 0x000e640000000a00 */
[C-C-:B--2---:R-:W-:Y:S01]  /*01c0*/  IMAD.WIDE R14, R4.reuse, 0x4, R6.reuse ;  /* 0x00000004040e7825 */ /* 0x144fe200078e0206 */
[C---:B------:R-:W-:Y:S02]  /*01d0*/  LOP3.LUT R2, R4.reuse, 0x100, RZ, 0xfc, !PT ;  /* 0x0000010004027812 */ /* 0x040fe400078efcff */
[----:B------:R-:W-:Y:S02]  /*01e0*/  LOP3.LUT R0, R4, 0x200, RZ, 0xfc, !PT ;  /* 0x0000020004007812 */ /* 0x000fe400078efcff */
[----:B------:R2:W3:Y:S01]  /*01f0*/  @!P0 LDG.E.EL.128 R24, desc[UR6][R14.64] ;  /* 0x000000060e188981 */ /* 0x0004e2000c2e1d00 */
[----:B------:R-:W-:Y:S01]  /*0200*/  IMAD.WIDE R32, R2, 0x4, R6 ;  /* 0x0000000402207825 */ /* 0x000fe200078e0206 */
[----:B------:R-:W-:-:S03]  /*0210*/  LOP3.LUT R3, R4, 0x300, RZ, 0xfc, !PT ;  /* 0x0000030004037812 */ /* 0x000fc600078efcff */
[--C-:B------:R-:W-:Y:S01]  /*0220*/  IMAD.WIDE R34, R0, 0x4, R6.reuse ;  /* 0x0000000400227825 */ /* 0x100fe200078e0206 */
[----:B------:R4:W3:Y:S03]  /*0230*/  @!P0 LDG.E.EL.128 R20, desc[UR6][R32.64] ;  /* 0x0000000620148981 */ /* 0x0008e6000c2e1d00 */
[----:B------:R-:W-:Y:S01]  /*0240*/  IMAD.WIDE R6, R3, 0x4, R6 ;  /* 0x0000000403067825 */ /* 0x000fe200078e0206 */
[----:B--2---:R-:W-:Y:S01]  /*0250*/  CS2R R14, SRZ ;  /* 0x00000000000e7805 */ /* 0x004fe2000001ff00 */
[----:B------:R-:W2:Y:S05]  /*0260*/  @!P0 LDG.E.EL.128 R16, desc[UR6][R34.64] ;  /* 0x0000000622108981 */ /* 0x000eaa000c2e1d00 */
[----:B------:R1:W2:Y:S04]  /*0270*/  @!P0 LDG.E.EL.128 R12, desc[UR6][R6.64] ;  /* 0x00000006060c8981 */ /* 0x0002a8000c2e1d00 */
[----:B-1----:R-:W3:Y:S01]  /*0280*/  @!P0 LDG.E.EL.128 R8, desc[UR6][R36.64] ;  /* 0x0000000624088981 */ /* 0x002ee2000c2e1d00 */
[----:B----4-:R-:W-:Y:S01]  /*0290*/  SHF.R.U32.HI R32, RZ, 0x6, R28 ;  /* 0x00000006ff207819 */ /* 0x010fe2000001161c */
[----:B------:R-:W-:Y:S01]  /*02a0*/  IMAD.SHL.U32 R31, R28, 0x400, RZ ;  /* 0x000004001c1f7824 */ /* 0x000fe200078e00ff */
[----:B-----5:R-:W-:-:S02]  /*02b0*/  UPRMT UR4, UR5, 0x654, UR4 ;  /* 0x0000065405047896 */ /* 0x020fc40008000004 */
[----:B------:R-:W-:Y:S02]  /*02c0*/  SGXT.U32 R28, R32, 0x2 ;  /* 0x00000002201c781a */ /* 0x000fe40000000000 */
[----:B------:R-:W-:Y:S02]  /*02d0*/  LOP3.LUT R32, R31, 0xc00, RZ, 0xc0, !PT ;  /* 0x00000c001f207812 */ /* 0x000fe400078ec0ff */
[----:B------:R-:W-:Y:S02]  /*02e0*/  LOP3.LUT R5, R5, R28, RZ, 0xfc, !PT ;  /* 0x0000001c05057212 */ /* 0x000fe400078efcff */
[C---:B------:R-:W-:Y:S02]  /*02f0*/  LOP3.LUT R28, R32.reuse, 0x100, RZ, 0xfc, !PT ;  /* 0x00000100201c7812 */ /* 0x040fe400078efcff */
[C---:B0-----:R-:W-:Y:S02]  /*0300*/  LOP3.LUT R6, R32.reuse, 0x200, RZ, 0xfc, !PT ;  /* 0x0000020020067812 */ /* 0x041fe400078efcff */
[----:B------:R-:W-:-:S02]  /*0310*/  LOP3.LUT R7, R32, 0x300, RZ, 0xfc, !PT ;  /* 0x0000030020077812 */ /* 0x000fc400078efcff */
[C---:B------:R-:W-:Y:S02]  /*0320*/  LOP3.LUT R31, R32.reuse, R29, RZ, 0xfc, !PT ;  /* 0x0000001d201f7212 */ /* 0x040fe400078efcff */
[----:B------:R-:W-:Y:S02]  /*0330*/  LEA.HI R32, R32, UR4, RZ, 0x1a ;  /* 0x0000000420207c11 */ /* 0x000fe4000f8fd0ff */
[----:B------:R-:W-:Y:S02]  /*0340*/  LEA.HI R28, R28, UR4, RZ, 0x1a ;  /* 0x000000041c1c7c11 */ /* 0x000fe4000f8fd0ff */
[----:B------:R-:W-:Y:S02]  /*0350*/  LEA.HI R6, R6, UR4, RZ, 0x1a ;  /* 0x0000000406067c11 */ /* 0x000fe4000f8fd0ff */
[----:B------:R-:W-:Y:S01]  /*0360*/  LEA.HI R34, R7, UR4, RZ, 0x1a ;  /* 0x0000000407227c11 */ /* 0x000fe2000f8fd0ff */
[C---:B------:R-:W-:Y:S02]  /*0370*/  IMAD R29, R31.reuse, 0x4, R32 ;  /* 0x000000041f1d7824 */ /* 0x040fe400078e0220 */
[----:B------:R-:W-:-:S02]  /*0380*/  IMAD R28, R31, 0x4, R28 ;  /* 0x000000041f1c7824 */ /* 0x000fc400078e021c */
[C---:B------:R-:W-:Y:S02]  /*0390*/  IMAD R7, R31.reuse, 0x4, R6 ;  /* 0x000000041f077824 */ /* 0x040fe400078e0206 */
[----:B------:R-:W-:Y:S02]  /*03a0*/  IMAD R6, R31, 0x4, R34 ;  /* 0x000000041f067824 */ /* 0x000fe400078e0222 */
[----:B---3--:R-:W-:Y:S01]  /*03b0*/  FADD R39, R9, R25 ;  /* 0x0000001909277221 */ /* 0x008fe20000000000 */
[----:B------:R-:W-:Y:S01]  /*03c0*/  FSETP.GEU.AND P3, PT, R24, -R8, PT ;  /* 0x800000081800720b */ /* 0x000fe20003f6e000 */
[----:B------:R-:W-:Y:S01]  /*03d0*/  FADD R24, R8, R24 ;  /* 0x0000001808187221 */ /* 0x000fe20000000000 */
[----:B------:R-:W-:Y:S02]  /*03e0*/  FSETP.GEU.AND P4, PT, R25, -R9, PT ;  /* 0x800000091900720b */ /* 0x000fe40003f8e000 */
[----:B------:R-:W-:Y:S01]  /*03f0*/  FSETP.GEU.AND P1, PT, R26, -R10, PT ;  /* 0x8000000a1a00720b */ /* 0x000fe20003f2e000 */
[----:B------:R-:W-:Y:S01]  /*0400*/  FADD R26, R10, R26 ;  /* 0x0000001a0a1a7221 */ /* 0x000fe20000000000 */
[----:B------:R-:W-:Y:S01]  /*0410*/  FSETP.GEU.AND P2, PT, R27, -R11, PT ;  /* 0x8000000b1b00720b */ /* 0x000fe20003f4e000 */
[----:B------:R-:W-:Y:S01]  /*0420*/  FADD R27, R11, R27 ;  /* 0x0000001b0b1b7221 */ /* 0x000fe20000000000 */
[----:B------:R-:W-:Y:S01]  /*0430*/  FSEL R31, R39, RZ, P4 ;  /* 0x000000ff271f7208 */ /* 0x000fe20002000000 */
[----:B------:R-:W-:Y:S01]  /*0440*/  FADD R38, R8, R20 ;  /* 0x0000001408267221 */ /* 0x000fe20000000000 */
[-C--:B------:R-:W-:Y:S01]  /*0450*/  FSETP.GEU.AND P4, PT, R21, -R9.reuse, PT ;  /* 0x800000091500720b */ /* 0x080fe20003f8e000 */
[----:B------:R-:W-:Y:S01]  /*0460*/  STS [R29], R24 ;  /* 0x000000181d007388 */ /* 0x000fe20000000800 */
[----:B------:R-:W-:Y:S01]  /*0470*/  FADD R21, R9, R21 ;  /* 0x0000001509157221 */ /* 0x000fe20000000000 */
[----:B------:R-:W-:Y:S01]  /*0480*/  FADD R42, R10, R22 ;  /* 0x000000160a2a7221 */ /* 0x000fe20000000000 */
[-C--:B------:R-:W-:Y:S01]  /*0490*/  FSETP.GEU.AND P5, PT, R20, -R8.reuse, PT ;  /* 0x800000081400720b */ /* 0x080fe20003fae000 */
[----:B------:R0:W-:Y:S01]  /*04a0*/  STS [R28+0x400], R39 ;  /* 0x000400271c007388 */ /* 0x0001e20000000800 */
[----:B------:R-:W-:Y:S01]  /*04b0*/  FSEL R34, R26, RZ, P1 ;  /* 0x000000ff1a227208 */ /* 0x000fe20000800000 */
[----:B------:R-:W-:Y:S01]  /*04c0*/  FADD R45, R11, R23 ;  /* 0x000000170b2d7221 */ /* 0x000fe20000000000 */
[----:B--2---:R-:W-:Y:S01]  /*04d0*/  FADD R20, R8, R16 ;  /* 0x0000001008147221 */ /* 0x004fe20000000000 */
[----:B------:R-:W-:Y:S01]  /*04e0*/  STS [R7+0x800], R26 ;  /* 0x0008001a07007388 */ /* 0x000fe20000000800 */
[----:B------:R-:W-:Y:S01]  /*04f0*/  FSETP.GEU.AND P1, PT, R17, -R9, PT ;  /* 0x800000091100720b */ /* 0x000fe20003f2e000 */
[----:B------:R-:W-:Y:S01]  /*0500*/  FADD R17, R9, R17 ;  /* 0x0000001109117221 */ /* 0x000fe20000000000 */
[----:B------:R-:W-:Y:S01]  /*0510*/  FSETP.GEU.AND P6, PT, R16, -R8, PT ;  /* 0x800000081000720b */ /* 0x000fe20003fce000 */
[----:B------:R-:W-:Y:S01]  /*0520*/  STS [R6+0xc00], R27 ;  /* 0x000c001b06007388 */ /* 0x000fe20000000800 */
[----:B------:R-:W-:Y:S01]  /*0530*/  FSEL R32, R24, RZ, P3 ;  /* 0x000000ff18207208 */ /* 0x000fe20001800000 */
[----:B------:R-:W-:-:S02]  /*0540*/  FADD R16, R10, R18 ;  /* 0x000000120a107221 */ /* 0x000fc40000000000 */
[----:B------:R1:W-:Y:S01]  /*0550*/  STS [R29+0x100], R38 ;  /* 0x000100261d007388 */ /* 0x0003e20000000800 */
[----:B------:R-:W-:Y:S01]  /*0560*/  FSETP.GEU.AND P3, PT, R12, -R8, PT ;  /* 0x800000080c00720b */ /* 0x000fe20003f6e000 */
[----:B------:R-:W-:Y:S02]  /*0570*/  FADD R46, R11, R19 ;  /* 0x000000130b2e7221 */ /* 0x000fe40000000000 */
[----:B------:R-:W-:Y:S01]  /*0580*/  STS [R28+0x500], R21 ;  /* 0x000500151c007388 */ /* 0x000fe20000000800 */
[----:B------:R-:W-:Y:S01]  /*0590*/  FADD R8, R8, R12 ;  /* 0x0000000c08087221 */ /* 0x000fe20000000000 */
[----:B------:R-:W-:Y:S02]  /*05a0*/  FADD R37, R9, R13 ;  /* 0x0000000d09257221 */ /* 0x000fe40000000000 */
[----:B------:R2:W-:Y:S01]  /*05b0*/  STS [R7+0x900], R42 ;  /* 0x0009002a07007388 */ /* 0x0005e20000000800 */
[----:B------:R-:W-:-:S03]  /*05c0*/  FADD R36, R10, R14 ;  /* 0x0000000e0a247221 */ /* 0x000fc60000000000 */
[----:B------:R3:W-:Y:S01]  /*05d0*/  STS [R6+0xd00], R45 ;  /* 0x000d002d06007388 */ /* 0x0007e20000000800 */
[----:B0-----:R-:W-:-:S03]  /*05e0*/  FADD R39, R11, R15 ;  /* 0x0000000f0b277221 */ /* 0x001fc60000000000 */
[----:B------:R-:W-:Y:S04]  /*05f0*/  STS [R29+0x200], R20 ;  /* 0x000200141d007388 */ /* 0x000fe80000000800 */
[----:B------:R-:W-:Y:S04]  /*0600*/  STS [R28+0x600], R17 ;  /* 0x000600111c007388 */ /* 0x000fe80000000800 */
[----:B------:R-:W-:Y:S04]  /*0610*/  STS [R7+0xa00], R16 ;  /* 0x000a001007007388 */ /* 0x000fe80000000800 */
[----:B------:R-:W-:Y:S04]  /*0620*/  STS [R6+0xe00], R46 ;  /* 0x000e002e06007388 */ /* 0x000fe80000000800 */
[----:B------:R0:W-:Y:S04]  /*0630*/  STS [R29+0x300], R8 ;  /* 0x000300081d007388 */ /* 0x0001e80000000800 */
[----:B------:R-:W-:Y:S04]  /*0640*/  STS [R28+0x700], R37 ;  /* 0x000700251c007388 */ /* 0x000fe80000000800 */
[----:B------:R-:W-:Y:S04]  /*0650*/  STS [R7+0xb00], R36 ;  /* 0x000b002407007388 */ /* 0x000fe80000000800 */
[----:B------:R-:W-:Y:S01]  /*0660*/  STS [R6+0xf00], R39 ;  /* 0x000f002706007388 */ /* 0x000fe20000000800 */
[----:B------:R-:W-:-:S02]  /*0670*/  SHF.R.U32.HI R25, RZ, 0x8, R30 ;  /* 0x00000008ff197819 */ /* 0x000fc4000001161e */
[----:B------:R-:W-:Y:S02]  /*0680*/  FSEL R35, R27, RZ, P2 ;  /* 0x000000ff1b237208 */ /* 0x000fe40001000000 */
[----:B------:R-:W-:Y:S01]  /*0690*/  SGXT.U32 R25, R25, 0x2 ;  /* 0x000000021919781a */ /* 0x000fe20000000000 */
[----:B------:R-:W-:Y:S01]  /*06a0*/  BAR.SYNC.DEFER_BLOCKING 0x0 ;  /* 0x0000000000007b1d */ /* 0x000fe20000010000 */
[----:B------:R-:W-:Y:S02]  /*06b0*/  FSETP.GEU.AND P2, PT, R13, -R9, PT ;  /* 0x800000090d00720b */ /* 0x000fe40003f4e000 */
[----:B------:R-:W-:Y:S02]  /*06c0*/  LOP3.LUT R9, R30, 0x3fc, RZ, 0xc0, !PT ;  /* 0x000003fc1e097812 */ /* 0x000fe400078ec0ff */
[----:B------:R-:W-:Y:S02]  /*06d0*/  LEA R12, R25, UR4, 0x2 ;  /* 0x00000004190c7c11 */ /* 0x000fe4000f8e10ff */
[----:B------:R-:W-:-:S03]  /*06e0*/  LOP3.LUT R40, R25, 0x3fc, R30, 0xf8, !PT ;  /* 0x000003fc19287812 */ /* 0x000fc600078ef81e */
[----:B------:R-:W-:Y:S01]  /*06f0*/  IMAD R33, R9, 0x4, R12 ;  /* 0x0000000409217824 */ /* 0x000fe200078e020c */
[----:B------:R-:W-:Y:S02]  /*0700*/  LEA R40, R40, UR4, 0x2 ;  /* 0x0000000428287c11 */ /* 0x000fe4000f8e10ff */
[----:B-1----:R-:W-:Y:S02]  /*0710*/  FSEL R38, R38, RZ, P5 ;  /* 0x000000ff26267208 */ /* 0x002fe40002800000 */
[----:B------:R-:W-:Y:S01]  /*0720*/  FSETP.GEU.AND P5, PT, R22, -R10, PT ;  /* 0x8000000a1600720b */ /* 0x000fe20003fae000 */
[----:B------:R-:W-:Y:S04]  /*0730*/  LDS R24, [R40] ;  /* 0x0000000028187984 */ /* 0x000fe80000000800 */
[----:B------:R-:W-:Y:S04]  /*0740*/  LDS R25, [R33+0x4] ;  /* 0x0000040021197984 */ /* 0x000fe80000000800 */
[----:B------:R-:W-:Y:S04]  /*0750*/  LDS R26, [R33+0x8] ;  /* 0x00000800211a7984 */ /* 0x000fe80000000800 */
[----:B------:R-:W1:Y:S01]  /*0760*/  LDS R27, [R33+0xc] ;  /* 0x00000c00211b7984 */ /* 0x000e620000000800 */
[----:B------:R-:W-:-:S02]  /*0770*/  LOP3.LUT R13, R30, 0xfc, RZ, 0xc0, !PT ;  /* 0x000000fc1e0d7812 */ /* 0x000fc400078ec0ff */
[----:B--2---:R-:W-:Y:S02]  /*0780*/  FSEL R42, R42, RZ, P5 ;  /* 0x000000ff2a2a7208 */ /* 0x004fe40002800000 */
[----:B------:R-:W-:Y:S02]  /*0790*/  FSEL R30, R20, RZ, P6 ;  /* 0x000000ff141e7208 */ /* 0x000fe40003000000 */
[-C--:B------:R-:W-:Y:S02]  /*07a0*/  FSETP.GEU.AND P5, PT, R18, -R10.reuse, PT ;  /* 0x8000000a1200720b */ /* 0x080fe40003fae000 */
[----:B------:R-:W-:Y:S02]  /*07b0*/  FSETP.GEU.AND P6, PT, R14, -R10, PT ;  /* 0x8000000a0e00720b */ /* 0x000fe40003fce000 */
[----:B------:R-:W-:-:S04]  /*07c0*/  LOP3.LUT R10, R9, 0x400, RZ, 0xfc, !PT ;  /* 0x00000400090a7812 */ /* 0x000fc800078efcff */
[----:B------:R-:W-:Y:S02]  /*07d0*/  SHF.R.U32.HI R10, RZ, 0x6, R10 ;  /* 0x00000006ff0a7819 */ /* 0x000fe4000001160a */
[----:B------:R-:W-:Y:S02]  /*07e0*/  FSEL R41, R21, RZ, P4 ;  /* 0x000000ff15297208 */ /* 0x000fe40002000000 */
[----:B------:R-:W-:Y:S02]  /*07f0*/  LOP3.LUT R10, R10, 0x1c, RZ, 0xc0, !PT ;  /* 0x0000001c0a0a7812 */ /* 0x000fe400078ec0ff */
[----:B------:R-:W-:-:S03]  /*0800*/  FSETP.GEU.AND P4, PT, R23, -R11, PT ;  /* 0x8000000b1700720b */ /* 0x000fc60003f8e000 */
[----:B------:R-:W-:Y:S01]  /*0810*/  VIADD R10, R10, UR4 ;  /* 0x000000040a0a7c36 */ /* 0x000fe20008000000 */
[----:B------:R-:W-:Y:S02]  /*0820*/  PRMT R44, R13, 0x6540, R44 ;  /* 0x000065400d2c7816 */ /* 0x000fe4000000002c */
[----:B---3--:R-:W-:Y:S01]  /*0830*/  FSEL R45, R45, RZ, P4 ;  /* 0x000000ff2d2d7208 */ /* 0x008fe20002000000 */
[----:B------:R-:W-:Y:S01]  /*0840*/  IMAD R43, R9, 0x4, R10 ;  /* 0x00000004092b7824 */ /* 0x000fe200078e020a */
[----:B------:R-:W-:Y:S02]  /*0850*/  ISETP.GE.AND P4, PT, R5, 0x10, PT ;  /* 0x000000100500780c */ /* 0x000fe40003f86270 */
[----:B------:R-:W-:Y:S02]  /*0860*/  LOP3.LUT R10, R9, 0x800, RZ, 0xfc, !PT ;  /* 0x00000800090a7812 */ /* 0x000fe400078efcff */
[----:B------:R-:W-:Y:S01]  /*0870*/  FSEL R14, R8, RZ, P3 ;  /* 0x000000ff080e7208 */ /* 0x000fe20001800000 */
[----:B------:R-:W-:Y:S01]  /*0880*/  IMAD R12, R5, 0x1000, R44 ;  /* 0x00001000050c7824 */ /* 0x000fe200078e022c */
[----:B0-----:R-:W-:Y:S01]  /*0890*/  LOP3.LUT R8, R9, 0xc00, RZ, 0xfc, !PT ;  /* 0x00000c0009087812 */ /* 0x001fe200078efcff */
[----:B------:R-:W-:Y:S01]  /*08a0*/  LDS R20, [R43+0x1000] ;  /* 0x001000002b147984 */ /* 0x000fe20000000800 */
[----:B------:R-:W-:Y:S01]  /*08b0*/  SHF.R.U32.HI R10, RZ, 0x6, R10 ;  /* 0x00000006ff0a7819 */ /* 0x000fe2000001160a */
[----:B------:R-:W-:Y:S01]  /*08c0*/  IMAD.WIDE R50, R12, 0x4, R48 ;  /* 0x000000040c327825 */ /* 0x000fe200078e0230 */
[----:B------:R-:W-:Y:S01]  /*08d0*/  SHF.R.U32.HI R8, RZ, 0x6, R8 ;  /* 0x00000006ff087819 */ /* 0x000fe20000011608 */
[----:B------:R-:W-:Y:S01]  /*08e0*/  LDS R21, [R43+0x1004] ;  /* 0x001004002b157984 */ /* 0x000fe20000000800 */
[----:B------:R-:W-:-:S02]  /*08f0*/  LOP3.LUT R10, R10, 0x2c, RZ, 0xc0, !PT ;  /* 0x0000002c0a0a7812 */ /* 0x000fc400078ec0ff */
[----:B------:R-:W-:Y:S01]  /*0900*/  LOP3.LUT R8, R8, 0x3c, RZ, 0xc0, !PT ;  /* 0x0000003c08087812 */ /* 0x000fe200078ec0ff */
[----:B-1----:R0:W-:Y:S02]  /*0910*/  @!P4 STG.E.128 desc[UR6][R50.64], R24 ;  /* 0x000000183200c986 */ /* 0x0021e4000c101d06 */
[----:B------:R-:W-:Y:S02]  /*0920*/  VIADD R10, R10, UR4 ;  /* 0x000000040a0a7c36 */ /* 0x000fe40008000000 */
[----:B------:R-:W-:Y:S01]  /*0930*/  VIADD R8, R8, UR4 ;  /* 0x0000000408087c36 */ /* 0x000fe20008000000 */
[----:B------:R-:W-:Y:S01]  /*0940*/  LDS R22, [R43+0x1008] ;  /* 0x001008002b167984 */ /* 0x000fe20000000800 */
[----:B------:R-:W-:Y:S01]  /*0950*/  LOP3.LUT R13, R5, 0x4, RZ, 0xfc, !PT ;  /* 0x00000004050d7812 */ /* 0x000fe200078efcff */
[----:B------:R-:W-:Y:S02]  /*0960*/  ULDC.64 UR4, c[0x0][0x230] ;  /* 0x00008c0000047ab9 */ /* 0x000fe40000000a00 */
[----:B------:R-:W1:Y:S01]  /*0970*/  LDS R23, [R43+0x100c] ;  /* 0x00100c002b177984 */ /* 0x000e620000000800 */
[----:B0-----:R-:W-:-:S02]  /*0980*/  FSEL R26, R16, RZ, P5 ;  /* 0x000000ff101a7208 */ /* 0x001fc40002800000 */
[----:B------:R-:W-:Y:S01]  /*0990*/  FSETP.GEU.AND P5, PT, R19, -R11, PT ;  /* 0x8000000b1300720b */ /* 0x000fe20003fae000 */
[----:B------:R-:W-:-:S03]  /*09a0*/  IMAD R24, R9, 0x4, R10 ;  /* 0x0000000409187824 */ /* 0x000fc600078e020a */
[----:B------:R-:W-:Y:S01]  /*09b0*/  FSEL R27, R46, RZ, P5 ;  /* 0x000000ff2e1b7208 */ /* 0x000fe20002800000 */
[----:B------:R-:W-:Y:S01]  /*09c0*/  IMAD R46, R9, 0x4, R8 ;  /* 0x00000004092e7824 */ /* 0x000fe200078e0208 */
[----:B------:R-:W-:Y:S01]  /*09d0*/  FSEL R25, R17, RZ, P1 ;  /* 0x000000ff11197208 */ /* 0x000fe20000800000 */
[----:B------:R-:W-:Y:S01]  /*09e0*/  LDS R16, [R24+0x2000] ;  /* 0x0020000018107984 */ /* 0x000fe20000000800 */
[----:B------:R-:W-:-:S03]  /*09f0*/  FSETP.GEU.AND P5, PT, R15, -R11, PT ;  /* 0x8000000b0f00720b */ /* 0x000fc60003fae000 */
[----:B------:R-:W-:Y:S04]  /*0a00*/  LDS R17, [R24+0x2004] ;  /* 0x0020040018117984 */ /* 0x000fe80000000800 */
[----:B------:R-:W-:Y:S04]  /*0a10*/  LDS R18, [R24+0x2008] ;  /* 0x0020080018127984 */ /* 0x000fe80000000800 */
[----:B------:R-:W0:Y:S04]  /*0a20*/  LDS R19, [R24+0x200c] ;  /* 0x00200c0018137984 */ /* 0x000e280000000800 */
[----:B------:R-:W-:Y:S04]  /*0a30*/  LDS R8, [R46+0x3000] ;  /* 0x003000002e087984 */ /* 0x000fe80000000800 */
[----:B------:R-:W-:Y:S04]  /*0a40*/  LDS R9, [R46+0x3004] ;  /* 0x003004002e097984 */ /* 0x000fe80000000800 */
[----:B------:R-:W-:Y:S04]  /*0a50*/  LDS R10, [R46+0x3008] ;  /* 0x003008002e0a7984 */ /* 0x000fe80000000800 */
[----:B------:R-:W2:Y:S01]  /*0a60*/  LDS R11, [R46+0x300c] ;  /* 0x00300c002e0b7984 */ /* 0x000ea20000000800 */
[----:B------:R-:W-:-:S02]  /*0a70*/  ISETP.GE.AND P1, PT, R13, 0x10, PT ;  /* 0x000000100d00780c */ /* 0x000fc40003f26270 */
[----:B------:R-:W-:Y:S01]  /*0a80*/  LOP3.LUT R15, R5, 0x8, RZ, 0xfc, !PT ;  /* 0x00000008050f7812 */ /* 0x000fe200078efcff */
[----:B------:R-:W-:Y:S01]  /*0a90*/  IMAD R13, R13, 0x1000, R44 ;  /* 0x000010000d0d7824 */ /* 0x000fe200078e022c */
[----:B------:R-:W-:Y:S02]  /*0aa0*/  LOP3.LUT R5, R5, 0xc, RZ, 0xfc, !PT ;  /* 0x0000000c05057812 */ /* 0x000fe400078efcff */
[----:B------:R-:W-:Y:S02]  /*0ab0*/  ISETP.GE.AND P3, PT, R15, 0x10, PT ;  /* 0x000000100f00780c */ /* 0x000fe40003f66270 */
[----:B------:R-:W-:Y:S01]  /*0ac0*/  FSEL R37, R37, RZ, P2 ;  /* 0x000000ff25257208 */ /* 0x000fe20001000000 */
[----:B------:R-:W-:Y:S01]  /*0ad0*/  IMAD.WIDE R50, R13, 0x4, R48 ;  /* 0x000000040d327825 */ /* 0x000fe200078e0230 */
[----:B------:R-:W-:-:S03]  /*0ae0*/  ISETP.GE.AND P2, PT, R5, 0x10, PT ;  /* 0x000000100500780c */ /* 0x000fc60003f46270 */
[--C-:B------:R-:W-:Y:S02]  /*0af0*/  IMAD R15, R15, 0x1000, R44.reuse ;  /* 0x000010000f0f7824 */ /* 0x100fe400078e022c */
[----:B------:R-:W-:Y:S01]  /*0b00*/  IMAD R44, R5, 0x1000, R44 ;  /* 0x00001000052c7824 */ /* 0x000fe200078e022c */
[----:B-1----:R1:W-:Y:S02]  /*0b10*/  @!P1 STG.E.128 desc[UR6][R50.64], R20 ;  /* 0x0000001432009986 */ /* 0x0023e4000c101d06 */
[----:B-1----:R-:W-:-:S04]  /*0b20*/  IMAD.WIDE R20, R15, 0x4, R48 ;  /* 0x000000040f147825 */ /* 0x002fc800078e0230 */
[----:B------:R-:W-:Y:S01]  /*0b30*/  IMAD.WIDE R48, R44, 0x4, R48 ;  /* 0x000000042c307825 */ /* 0x000fe200078e0230 */
[----:B0-----:R-:W-:Y:S04]  /*0b40*/  @!P3 STG.E.128 desc[UR6][R20.64], R16 ;  /* 0x000000101400b986 */ /* 0x001fe8000c101d06 */
[----:B--2---:R0:W-:Y:S01]  /*0b50*/  @!P2 STG.E.128 desc[UR6][R48.64], R8 ;  /* 0x000000083000a986 */ /* 0x0041e2000c101d06 */
[----:B------:R-:W-:Y:S01]  /*0b60*/  BAR.SYNC.DEFER_BLOCKING 0x0 ;  /* 0x0000000000007b1d */ /* 0x000fe20000010000 */
[----:B------:R-:W-:Y:S02]  /*0b70*/  FSEL R36, R36, RZ, P6 ;  /* 0x000000ff24247208 */ /* 0x000fe40003000000 */
[----:B------:R-:W-:Y:S02]  /*0b80*/  FSEL R39, R39, RZ, P5 ;  /* 0x000000ff27277208 */ /* 0x000fe40002800000 */
[----:B------:R-:W-:Y:S01]  /*0b90*/  FSETP.GTU.AND P5, PT, R31, RZ, PT ;  /* 0x000000ff1f00720b */ /* 0x000fe20003fac000 */
[----:B------:R-:W-:Y:S04]  /*0ba0*/  STS [R29], R32 ;  /* 0x000000201d007388 */ /* 0x000fe80000000800 */
[----:B------:R-:W-:Y:S04]  /*0bb0*/  STS [R28+0x400], R31 ;  /* 0x0004001f1c007388 */ /* 0x000fe80000000800 */
        /* <DEDUP_REMOVED lines=13> */
[----:B------:R1:W-:Y:S01]  /*0c90*/  STS [R6+0xf00], R39 ;  /* 0x000f002706007388 */ /* 0x0003e20000000800 */
[----:B------:R-:W-:Y:S01]  /*0ca0*/  BAR.SYNC.DEFER_BLOCKING 0x0 ;  /* 0x0000000000007b1d */ /* 0x000fe20000010000 */
[----:B0-----:R-:W-:-:S02]  /*0cb0*/  SEL R48, RZ, 0x1, P5 ;  /* 0x00000001ff307807 */ /* 0x001fc40002800000 */
[----:B------:R-:W-:Y:S02]  /*0cc0*/  FSETP.GTU.AND P6, PT, R32, RZ, PT ;  /* 0x000000ff2000720b */ /* 0x000fe40003fcc000 */
[----:B------:R-:W-:-:S03]  /*0cd0*/  FSETP.GTU.AND P5, PT, R35, RZ, PT ;  /* 0x000000ff2300720b */ /* 0x000fc60003fac000 */
[----:B-1----:R-:W0:Y:S01]  /*0ce0*/  LDC.64 R6, c[0x0][0x228] ;  /* 0x00008a00ff067b82 */ /* 0x002e220000000a00 */
[----:B------:R-:W-:Y:S02]  /*0cf0*/  SEL R5, RZ, 0x1, P6 ;  /* 0x00000001ff057807 */ /* 0x000fe40003000000 */
[----:B------:R-:W-:Y:S02]  /*0d00*/  SEL R32, RZ, 0x1, P5 ;  /* 0x00000001ff207807 */ /* 0x000fe40002800000 */
[----:B------:R-:W-:Y:S02]  /*0d10*/  FSETP.GTU.AND P6, PT, R34, RZ, PT ;  /* 0x000000ff2200720b */ /* 0x000fe40003fcc000 */
[----:B------:R-:W-:Y:S02]  /*0d20*/  FSETP.GTU.AND P5, PT, R42, RZ, PT ;  /* 0x000000ff2a00720b */ /* 0x000fe40003fac000 */
[----:B------:R-:W-:Y:S02]  /*0d30*/  SEL R47, RZ, 0x1, P6 ;  /* 0x00000001ff2f7807 */ /* 0x000fe40003000000 */
[----:B------:R-:W-:-:S02]  /*0d40*/  SEL R34, RZ, 0x1, P5 ;  /* 0x00000001ff227807 */ /* 0x000fc40002800000 */
[----:B------:R-:W-:Y:S02]  /*0d50*/  FSETP.GTU.AND P6, PT, R45, RZ, PT ;  /* 0x000000ff2d00720b */ /* 0x000fe40003fcc000 */
[----:B------:R-:W-:Y:S02]  /*0d60*/  FSETP.GTU.AND P5, PT, R41, RZ, PT ;  /* 0x000000ff2900720b */ /* 0x000fe40003fac000 */
[----:B------:R-:W-:Y:S01]  /*0d70*/  SEL R31, RZ, 0x1, P6 ;  /* 0x00000001ff1f7807 */ /* 0x000fe20003000000 */
[----:B------:R-:W-:Y:S01]  /*0d80*/  LDS R8, [R40] ;  /* 0x0000000028087984 */ /* 0x000fe20000000800 */
[----:B------:R-:W-:Y:S02]  /*0d90*/  SEL R50, RZ, 0x1, P5 ;  /* 0x00000001ff327807 */ /* 0x000fe40002800000 */
[----:B------:R-:W-:Y:S01]  /*0da0*/  FSETP.GTU.AND P6, PT, R38, RZ, PT ;  /* 0x000000ff2600720b */ /* 0x000fe20003fcc000 */
[----:B------:R-:W-:Y:S01]  /*0db0*/  LDS R9, [R33+0x4] ;  /* 0x0000040021097984 */ /* 0x000fe20000000800 */
[----:B------:R-:W-:-:S02]  /*0dc0*/  FSETP.GTU.AND P5, PT, R27, RZ, PT ;  /* 0x000000ff1b00720b */ /* 0x000fc40003fac000 */
[----:B------:R-:W-:Y:S01]  /*0dd0*/  SEL R35, RZ, 0x1, P6 ;  /* 0x00000001ff237807 */ /* 0x000fe20003000000 */
[----:B------:R-:W-:Y:S01]  /*0de0*/  LDS R10, [R33+0x8] ;  /* 0x00000800210a7984 */ /* 0x000fe20000000800 */
[----:B------:R-:W-:-:S03]  /*0df0*/  SEL R38, RZ, 0x1, P5 ;  /* 0x00000001ff267807 */ /* 0x000fc60002800000 */
[----:B------:R1:W2:Y:S01]  /*0e00*/  LDS R11, [R33+0xc] ;  /* 0x00000c00210b7984 */ /* 0x0002a20000000800 */
[----:B------:R-:W-:Y:S02]  /*0e10*/  FSETP.GTU.AND P6, PT, R25, RZ, PT ;  /* 0x000000ff1900720b */ /* 0x000fe40003fcc000 */
[----:B------:R-:W-:Y:S01]  /*0e20*/  FSETP.GTU.AND P5, PT, R26, RZ, PT ;  /* 0x000000ff1a00720b */ /* 0x000fe20003fac000 */
[----:B------:R-:W-:Y:S04]  /*0e30*/  LDS R16, [R43+0x1000] ;  /* 0x001000002b107984 */ /* 0x000fe80000000800 */
[----:B------:R-:W-:Y:S04]  /*0e40*/  LDS R17, [R43+0x1004] ;  /* 0x001004002b117984 */ /* 0x000fe80000000800 */
[----:B------:R-:W-:Y:S04]  /*0e50*/  LDS R18, [R43+0x1008] ;  /* 0x001008002b127984 */ /* 0x000fe80000000800 */
[----:B------:R-:W3:Y:S04]  /*0e60*/  LDS R19, [R43+0x100c] ;  /* 0x00100c002b137984 */ /* 0x000ee80000000800 */
[----:B------:R-:W-:Y:S04]  /*0e70*/  LDS R20, [R24+0x2000] ;  /* 0x0020000018147984 */ /* 0x000fe80000000800 */
[----:B------:R-:W-:Y:S04]  /*0e80*/  LDS R21, [R24+0x2004] ;  /* 0x0020040018157984 */ /* 0x000fe80000000800 */
[----:B------:R-:W-:Y:S04]  /*0e90*/  LDS R22, [R24+0x2008] ;  /* 0x0020080018167984 */ /* 0x000fe80000000800 */
[----:B------:R-:W4:Y:S04]  /*0ea0*/  LDS R23, [R24+0x200c] ;  /* 0x00200c0018177984 */ /* 0x000f280000000800 */
[----:B------:R-:W-:Y:S04]  /*0eb0*/  LDS R24, [R46+0x3000] ;  /* 0x003000002e187984 */ /* 0x000fe80000000800 */
[----:B------:R-:W-:Y:S04]  /*0ec0*/  LDS R25, [R46+0x3004] ;  /* 0x003004002e197984 */ /* 0x000fe80000000800 */
[----:B------:R-:W-:Y:S04]  /*0ed0*/  LDS R26, [R46+0x3008] ;  /* 0x003008002e1a7984 */ /* 0x000fe80000000800 */
[----:B------:R-:W5:Y:S01]  /*0ee0*/  LDS R27, [R46+0x300c] ;  /* 0x00300c002e1b7984 */ /* 0x000f620000000800 */
[----:B------:R-:W-:-:S02]  /*0ef0*/  SEL R29, RZ, 0x1, P5 ;  /* 0x00000001ff1d7807 */ /* 0x000fc40002800000 */
[----:B------:R-:W-:Y:S02]  /*0f00*/  FSETP.GTU.AND P5, PT, R30, RZ, PT ;  /* 0x000000ff1e00720b */ /* 0x000fe40003fac000 */
[----:B------:R-:W-:Y:S02]  /*0f10*/  SEL R28, RZ, 0x1, P6 ;  /* 0x00000001ff1c7807 */ /* 0x000fe40003000000 */
[----:B-1----:R-:W-:Y:S02]  /*0f20*/  SEL R33, RZ, 0x1, P5 ;  /* 0x00000001ff217807 */ /* 0x002fe40002800000 */
[----:B------:R-:W-:Y:S02]  /*0f30*/  FSETP.GTU.AND P6, PT, R39, RZ, PT ;  /* 0x000000ff2700720b */ /* 0x000fe40003fcc000 */
[----:B------:R-:W-:Y:S02]  /*0f40*/  FSETP.GTU.AND P5, PT, R36, RZ, PT ;  /* 0x000000ff2400720b */ /* 0x000fe40003fac000 */
[----:B------:R-:W-:-:S02]  /*0f50*/  SEL R30, RZ, 0x1, P6 ;  /* 0x00000001ff1e7807 */ /* 0x000fc40003000000 */
[----:B------:R-:W-:Y:S02]  /*0f60*/  SEL R39, RZ, 0x1, P5 ;  /* 0x00000001ff277807 */ /* 0x000fe40002800000 */
[----:B------:R-:W-:Y:S02]  /*0f70*/  FSETP.GTU.AND P6, PT, R14, RZ, PT ;  /* 0x000000ff0e00720b */ /* 0x000fe40003fcc000 */
[----:B------:R-:W-:Y:S02]  /*0f80*/  FSETP.GTU.AND P5, PT, R37, RZ, PT ;  /* 0x000000ff2500720b */ /* 0x000fe40003fac000 */
[----:B------:R-:W-:Y:S02]  /*0f90*/  PRMT R50, R35, 0x3340, R50 ;  /* 0x0000334023327816 */ /* 0x000fe40000000032 */
[----:B------:R-:W-:Y:S02]  /*0fa0*/  SEL R14, RZ, 0x1, P5 ;  /* 0x00000001ff0e7807 */ /* 0x000fe40002800000 */
[----:B------:R-:W-:-:S02]  /*0fb0*/  SEL R35, RZ, 0x1, P6 ;  /* 0x00000001ff237807 */ /* 0x000fc40003000000 */
[----:B------:R-:W-:Y:S02]  /*0fc0*/  PRMT R5, R5, 0x3340, R48 ;  /* 0x0000334005057816 */ /* 0x000fe40000000030 */
[----:B------:R-:W-:Y:S02]  /*0fd0*/  PRMT R32, R47, 0x3340, R32 ;  /* 0x000033402f207816 */ /* 0x000fe40000000020 */
[----:B------:R-:W-:Y:S02]  /*0fe0*/  PRMT R29, R29, 0x3340, R38 ;  /* 0x000033401d1d7816 */ /* 0x000fe40000000026 */
[----:B------:R-:W-:Y:S02]  /*0ff0*/  PRMT R28, R33, 0x3340, R28 ;  /* 0x00003340211c7816 */ /* 0x000fe4000000001c */
[----:B------:R-:W-:Y:S02]  /*1000*/  PRMT R39, R39, 0x3340, R30 ;  /* 0x0000334027277816 */ /* 0x000fe4000000001e */
[----:B------:R-:W-:-:S02]  /*1010*/  PRMT R14, R35, 0x3340, R14 ;  /* 0x00003340230e7816 */ /* 0x000fc4000000000e */
[----:B------:R-:W-:Y:S02]  /*1020*/  PRMT R30, R5, 0x5410, R32 ;  /* 0x00005410051e7816 */ /* 0x000fe40000000020 */
[----:B------:R-:W-:Y:S01]  /*1030*/  PRMT R32, R28, 0x5410, R29 ;  /* 0x000054101c207816 */ /* 0x000fe2000000001d */
[----:B0-----:R-:W-:Y:S01]  /*1040*/  IMAD.WIDE R28, R12, 0x4, R6 ;  /* 0x000000040c1c7825 */ /* 0x001fe200078e0206 */
[----:B------:R-:W-:-:S03]  /*1050*/  PRMT R5, R14, 0x5410, R39 ;  /* 0x000054100e057816 */ /* 0x000fc60000000027 */
[--C-:B------:R-:W-:Y:S01]  /*1060*/  IMAD.WIDE R12, R13, 0x4, R6.reuse ;  /* 0x000000040d0c7825 */ /* 0x100fe200078e0206 */
[----:B--2---:R0:W-:Y:S03]  /*1070*/  @!P4 STG.E.128 desc[UR6][R28.64], R8 ;  /* 0x000000081c00c986 */ /* 0x0041e6000c101d06 */
[----:B------:R-:W-:Y:S01]  /*1080*/  IMAD.WIDE R14, R15, 0x4, R6 ;  /* 0x000000040f0e7825 */ /* 0x000fe200078e0206 */
[----:B------:R-:W-:-:S03]  /*1090*/  PRMT R31, R34, 0x3340, R31 ;  /* 0x00003340221f7816 */ /* 0x000fc6000000001f */
[----:B------:R-:W-:Y:S01]  /*10a0*/  IMAD.WIDE R6, R44, 0x4, R6 ;  /* 0x000000042c067825 */ /* 0x000fe200078e0206 */
[----:B---3--:R0:W-:Y:S01]  /*10b0*/  @!P1 STG.E.128 desc[UR6][R12.64], R16 ;  /* 0x000000100c009986 */ /* 0x0081e2000c101d06 */
[----:B------:R-:W-:Y:S02]  /*10c0*/  IADD3 R34, P4, R4, UR4, RZ ;  /* 0x0000000404227c10 */ /* 0x000fe4000ff9e0ff */
[----:B------:R-:W-:Y:S01]  /*10d0*/  IADD3 R36, P1, R2, UR4, RZ ;  /* 0x0000000402247c10 */ /* 0x000fe2000ff3e0ff */
[----:B----4-:R0:W-:Y:S01]  /*10e0*/  @!P3 STG.E.128 desc[UR6][R14.64], R20 ;  /* 0x000000140e00b986 */ /* 0x0101e2000c101d06 */
[----:B------:R-:W-:-:S03]  /*10f0*/  LEA.HI.X.SX32 R35, R4, UR5, 0x1, P4 ;  /* 0x0000000504237c11 */ /* 0x000fc6000a0f0eff */
[----:B-----5:R0:W-:Y:S01]  /*1100*/  @!P2 STG.E.128 desc[UR6][R6.64], R24 ;  /* 0x000000180600a986 */ /* 0x0201e2000c101d06 */
[----:B------:R-:W-:Y:S02]  /*1110*/  IADD3 R38, P2, R0, UR4, RZ ;  /* 0x0000000400267c10 */ /* 0x000fe4000ff5e0ff */
[----:B------:R-:W-:Y:S02]  /*1120*/  PRMT R31, R50, 0x5410, R31 ;  /* 0x00005410321f7816 */ /* 0x000fe4000000001f */
[----:B------:R-:W-:Y:S02]  /*1130*/  LEA.HI.X.SX32 R37, R2, UR5, 0x1, P1 ;  /* 0x0000000502257c11 */ /* 0x000fe400088f0eff */
[----:B------:R-:W-:Y:S02]  /*1140*/  LEA.HI.X.SX32 R39, R0, UR5, 0x1, P2 ;  /* 0x0000000500277c11 */ /* 0x000fe400090f0eff */
[----:B------:R-:W-:Y:S01]  /*1150*/  IADD3 R2, P1, R3, UR4, RZ ;  /* 0x0000000403027c10 */ /* 0x000fe2000ff3e0ff */
[----:B------:R0:W-:Y:S03]  /*1160*/  @!P0 STG.E desc[UR6][R34.64], R30 ;  /* 0x0000001e22008986 */ /* 0x0001e6000c101906 */
[----:B------:R-:W-:Y:S01]  /*1170*/  LEA.HI.X.SX32 R3, R3, UR5, 0x1, P1 ;  /* 0x0000000503037c11 */ /* 0x000fe200088f0eff */
[----:B------:R0:W-:Y:S04]  /*1180*/  @!P0 STG.E desc[UR6][R36.64], R31 ;  /* 0x0000001f24008986 */ /* 0x0001e8000c101906 */
[----:B------:R0:W-:Y:S02]  /*1190*/  @!P0 STG.E desc[UR6][R38.64], R32 ;  /* 0x0000002026008986 */ /* 0x0001e4000c101906 */
[----:B0-----:R-:W-:Y:S05]  /*11a0*/  @P0 EXIT ;  /* 0x000000000000094d */ /* 0x001fea0003800000 */
[----:B------:R-:W-:Y:S01]  /*11b0*/  STG.E desc[UR6][R2.64], R5 ;  /* 0x0000000502007986 */ /* 0x000fe2000c101906 */
[----:B------:R-:W-:Y:S05]  /*11c0*/  EXIT ;  /* 0x000000000000794d */ /* 0x000fea0003800000 */
.L_x_0:
[----:B------:R-:W-:-:S00]  /*11d0*/  BRA `(.L_x_0) ;  /* 0xfffffffc00fc7947 */ /* 0x000fc0000383ffff */
[----:B------:R-:W-:-:S00]  /*11e0*/  NOP ;  /* 0x0000000000007918 */ /* 0x000fc00000000000 */
        /* <DEDUP_REMOVED lines=9> */
.L_x_1:


//--------------------- .nv.shared.triton_poi_fused_convolution_relu_threshold_backward_2 --------------------------
	.section	.nv.shared.triton_poi_fused_convolution_relu_threshold_backward_2,"aw",@nobits
	.sectionflags	@""
	.align	16
	.zero		1024


//--------------------- .nv.constant0.triton_poi_fused_convolution_relu_threshold_backward_2 --------------------------
	.section	.nv.constant0.triton_poi_fused_convolution_relu_threshold_backward_2,"a",@progbits
	.sectionflags	@""
	.align	4
.nv.constant0.triton_poi_fused_convolution_relu_threshold_backward_2:
	.zero		576
